//
// Generated by NVIDIA NVVM Compiler
//
// Compiler Build ID: CL-36424714
// Cuda compilation tools, release 13.0, V13.0.88
// Based on NVVM 20.0.0
//

.version 9.0
.target sm_100
.address_size 64

	// .globl	default_function_kernel

.visible .entry default_function_kernel(
	.param .u64 .ptr .align 1 default_function_kernel_param_0,
	.param .u64 .ptr .align 1 default_function_kernel_param_1
)
.maxntid 56
{
	.reg .pred 	%p<2>;
	.reg .b32 	%r<6>;
	.reg .b32 	%f<8>;
	.reg .b64 	%rd<8>;

	ld.param.u64 	%rd1, [default_function_kernel_param_0];
	ld.param.u64 	%rd2, [default_function_kernel_param_1];
	mov.u32 	%r1, %ctaid.x;
	mov.u32 	%r2, %tid.x;
	shr.u32 	%r3, %r2, 2;
	mad.lo.s32 	%r4, %r1, 14, %r3;
	setp.gt.u32 	%p1, %r4, 1484;
	@%p1 bra 	$L__BB0_2;
	cvta.to.global.u64 	%rd3, %rd2;
	cvta.to.global.u64 	%rd4, %rd1;
	mad.lo.s32 	%r5, %r1, 56, %r2;
	mul.wide.u32 	%rd5, %r5, 4;
	add.s64 	%rd6, %rd3, %rd5;
	ld.global.nc.f32 	%f1, [%rd6];
	mov.f32 	%f2, 0f00000000;
	sub.f32 	%f3, %f2, %f1;
	mul.f32 	%f4, %f3, 0f3FB8AA3B;
	ex2.approx.f32 	%f5, %f4;
	add.f32 	%f6, %f5, 0f3F800000;
	rcp.rn.f32 	%f7, %f6;
	add.s64 	%rd7, %rd4, %rd5;
	st.global.f32 	[%rd7], %f7;
$L__BB0_2:
	ret;

}


// ===== COMPILED SASS (sm_100) =====

	.target	sm_100

	.elftype	@"ET_EXEC"


//--------------------- .note.nv.tkinfo           --------------------------
	.section	.note.nv.tkinfo,"",@"SHT_NOTE"
	.sectionflags	@"SHF_NOTE_NV_TKINFO"
	.tkinfo
        /*0018*/ 	.word	0x00000002
        /*0030*/ 	.string	""
        /*0030*/ 	.string	"ptxas"
        /*0030*/ 	.string	"Cuda compilation tools, release 13.0, V13.0.88"
        /*0030*/ 	.string	"Build cuda_13.0.r13.0/compiler.36424714_0"
        /*0030*/ 	.string	"-arch sm_100 -m 64 "



//--------------------- .note.nv.cuinfo           --------------------------
	.section	.note.nv.cuinfo,"",@"SHT_NOTE"
	.sectionflags	@"SHF_NOTE_NV_CUINFO"
        /*0018*/ 	.short	0x0002
        /*001a*/ 	.short	0x0064
        /*001c*/ 	.short	0x0082
	.zero		2


//--------------------- .nv.info                  --------------------------
	.section	.nv.info,"",@"SHT_CUDA_INFO"
	.align	4


	//----- nvinfo : EIATTR_REGCOUNT
	.align		4
        /*0000*/ 	.byte	0x04, 0x2f
        /*0002*/ 	.short	(.L_1 - .L_0)
	.align		4
.L_0:
        /*0004*/ 	.word	index@(default_function_kernel)
        /*0008*/ 	.word	0x0000000e


	//----- nvinfo : EIATTR_FRAME_SIZE
	.align		4
.L_1:
        /*000c*/ 	.byte	0x04, 0x11
        /*000e*/ 	.short	(.L_3 - .L_2)
	.align		4
.L_2:
        /*0010*/ 	.word	index@($__internal_0_$__cuda_sm20_rcp_rn_f32_slowpath)
        /*0014*/ 	.word	0x00000000


	//----- nvinfo : EIATTR_FRAME_SIZE
	.align		4
.L_3:
        /*0018*/ 	.byte	0x04, 0x11
        /*001a*/ 	.short	(.L_5 - .L_4)
	.align		4
.L_4:
        /*001c*/ 	.word	index@(default_function_kernel)
        /*0020*/ 	.word	0x00000000


	//----- nvinfo : EIATTR_MIN_STACK_SIZE
	.align		4
.L_5:
        /*0024*/ 	.byte	0x04, 0x12
        /*0026*/ 	.short	(.L_7 - .L_6)
	.align		4
.L_6:
        /*0028*/ 	.word	index@(default_function_kernel)
        /*002c*/ 	.word	0x00000000
.L_7:


//--------------------- .nv.compat                --------------------------
	.section	.nv.compat,"",@"SHT_CUDA_COMPAT_INFO"
	.align	4
        /*0000*/ 	.byte	0x02, 0x09, 0x00, 0x00, 0x02, 0x02, 0x01, 0x00, 0x02, 0x05, 0x05, 0x00, 0x03, 0x07, 0x01, 0x01
        /*0010*/ 	.byte	0x02, 0x03, 0x00, 0x00, 0x02, 0x06, 0x01, 0x00, 0x04, 0x0b, 0x08, 0x00, 0x01, 0x00, 0x00, 0x00
        /*0020*/ 	.byte	0x00, 0x00, 0x00, 0x00


//--------------------- .nv.info.default_function_kernel --------------------------
	.section	.nv.info.default_function_kernel,"",@"SHT_CUDA_INFO"
	.sectionflags	@""
	.align	4


	//----- nvinfo : EIATTR_CUDA_API_VERSION
	.align		4
        /*0000*/ 	.byte	0x04, 0x37
        /*0002*/ 	.short	(.L_9 - .L_8)
.L_8:
        /*0004*/ 	.word	0x00000082


	//----- nvinfo : EIATTR_KPARAM_INFO
	.align		4
.L_9:
        /*0008*/ 	.byte	0x04, 0x17
        /*000a*/ 	.short	(.L_11 - .L_10)
.L_10:
        /*000c*/ 	.word	0x00000000
        /*0010*/ 	.short	0x0001
        /*0012*/ 	.short	0x0008
        /*0014*/ 	.byte	0x00, 0xf5, 0x21, 0x00


	//----- nvinfo : EIATTR_KPARAM_INFO
	.align		4
.L_11:
        /*0018*/ 	.byte	0x04, 0x17
        /*001a*/ 	.short	(.L_13 - .L_12)
.L_12:
        /*001c*/ 	.word	0x00000000
        /*0020*/ 	.short	0x0000
        /*0022*/ 	.short	0x0000
        /*0024*/ 	.byte	0x00, 0xf5, 0x21, 0x00


	//----- nvinfo : EIATTR_SPARSE_MMA_MASK
	.align		4
.L_13:
        /*0028*/ 	.byte	0x03, 0x50
        /*002a*/ 	.short	0x0000


	//----- nvinfo : EIATTR_MAXREG_COUNT
	.align		4
        /*002c*/ 	.byte	0x03, 0x1b
        /*002e*/ 	.short	0x00ff


	//----- nvinfo : EIATTR_MERCURY_ISA_VERSION
	.align		4
        /*0030*/ 	.byte	0x03, 0x5f
        /*0032*/ 	.short	0x0101


	//----- nvinfo : EIATTR_VRC_CTA_INIT_COUNT
	.align		4
        /*0034*/ 	.byte	0x02, 0x4a
	.zero		1
	.zero		1


	//----- nvinfo : EIATTR_EXIT_INSTR_OFFSETS
	.align		4
        /*0038*/ 	.byte	0x04, 0x1c
        /*003a*/ 	.short	(.L_15 - .L_14)


	//   ....[0]....
.L_14:
        /*003c*/ 	.word	0x00000060


	//   ....[1]....
        /*0040*/ 	.word	0x00000230


	//----- nvinfo : EIATTR_MAX_THREADS
	.align		4
.L_15:
        /*0044*/ 	.byte	0x04, 0x05
        /*0046*/ 	.short	(.L_17 - .L_16)
.L_16:
        /*0048*/ 	.word	0x00000038
        /*004c*/ 	.word	0x00000001
        /*0050*/ 	.word	0x00000001


	//----- nvinfo : EIATTR_CRS_STACK_SIZE
	.align		4
.L_17:
        /*0054*/ 	.byte	0x04, 0x1e
        /*0056*/ 	.short	(.L_19 - .L_18)
.L_18:
        /*0058*/ 	.word	0x00000000


	//----- nvinfo : EIATTR_CBANK_PARAM_SIZE
	.align		4
.L_19:
        /*005c*/ 	.byte	0x03, 0x19
        /*005e*/ 	.short	0x0010


	//----- nvinfo : EIATTR_PARAM_CBANK
	.align		4
        /*0060*/ 	.byte	0x04, 0x0a
        /*0062*/ 	.short	(.L_21 - .L_20)
	.align		4
.L_20:
        /*0064*/ 	.word	index@(.nv.constant0.default_function_kernel)
        /*0068*/ 	.short	0x0380
        /*006a*/ 	.short	0x0010


	//----- nvinfo : EIATTR_SW_WAR
	.align		4
.L_21:
        /*006c*/ 	.byte	0x04, 0x36
        /*006e*/ 	.short	(.L_23 - .L_22)
.L_22:
        /*0070*/ 	.word	0x00000008
.L_23:


//--------------------- .nv.callgraph             --------------------------
	.section	.nv.callgraph,"",@"SHT_CUDA_CALLGRAPH"
	.align	4
	.sectionentsize	8
	.align		4
        /*0000*/ 	.word	0x00000000
	.align		4
        /*0004*/ 	.word	0xffffffff
	.align		4
        /*0008*/ 	.word	0x00000000
	.align		4
        /*000c*/ 	.word	0xfffffffe
	.align		4
        /*0010*/ 	.word	0x00000000
	.align		4
        /*0014*/ 	.word	0xfffffffd
	.align		4
        /*0018*/ 	.word	0x00000000
	.align		4
        /*001c*/ 	.word	0xfffffffc


//--------------------- .text.default_function_kernel --------------------------
	.section	.text.default_function_kernel,"ax",@progbits
	.align	128
        .global         default_function_kernel
        .type           default_function_kernel,@function
        .size           default_function_kernel,(.L_x_8 - default_function_kernel)
        .other          default_function_kernel,@"STO_CUDA_ENTRY STV_DEFAULT"
default_function_kernel:
.text.default_function_kernel:
[----:B------:R-:W-:Y:S01]  /*0000*/  LDC R1, c[0x0][0x37c] ;  /* 0x0000df00ff017b82 */ /* 0x000fe20000000800 */
[----:B------:R-:W0:Y:S01]  /*0010*/  S2R R2, SR_TID.X ;  /* 0x0000000000027919 */ /* 0x000e220000002100 */
[----:B------:R-:W1:Y:S01]  /*0020*/  S2R R3, SR_CTAID.X ;  /* 0x0000000000037919 */ /* 0x000e620000002500 */
[----:B0-----:R-:W-:-:S05]  /*0030*/  SHF.R.U32.HI R0, RZ, 0x2, R2 ;  /* 0x00000002ff007819 */ /* 0x001fca0000011602 */
[----:B-1----:R-:W-:-:S05]  /*0040*/  IMAD R0, R3, 0xe, R0 ;  /* 0x0000000e03007824 */ /* 0x002fca00078e0200 */
[----:B------:R-:W-:-:S13]  /*0050*/  ISETP.GT.U32.AND P0, PT, R0, 0x5cc, PT ;  /* 0x000005cc0000780c */ /* 0x000fda0003f04070 */
[----:B------:R-:W-:Y:S05]  /*0060*/  @P0 EXIT ;  /* 0x000000000000094d */ /* 0x000fea0003800000 */
[----:B------:R-:W0:Y:S01]  /*0070*/  LDC.64 R4, c[0x0][0x388] ;  /* 0x0000e200ff047b82 */ /* 0x000e220000000a00 */
[----:B------:R-:W1:Y:S01]  /*0080*/  LDCU.64 UR4, c[0x0][0x358] ;  /* 0x00006b00ff0477ac */ /* 0x000e620008000a00 */
[----:B------:R-:W-:-:S04]  /*0090*/  IMAD R3, R3, 0x38, R2 ;  /* 0x0000003803037824 */ /* 0x000fc800078e0202 */
[----:B0-----:R-:W-:-:S06]  /*00a0*/  IMAD.WIDE.U32 R4, R3, 0x4, R4 ;  /* 0x0000000403047825 */ /* 0x001fcc00078e0004 */
[----:B-1----:R-:W2:Y:S01]  /*00b0*/  LDG.E.CONSTANT R4, desc[UR4][R4.64] ;  /* 0x0000000404047981 */ /* 0x002ea2000c1e9900 */
[----:B------:R-:W-:Y:S01]  /*00c0*/  BSSY.RECONVERGENT B0, `(.L_x_0) ;  /* 0x0000013000007945 */ /* 0x000fe20003800200 */
[----:B--2---:R-:W-:-:S04]  /*00d0*/  FADD R0, RZ, -R4 ;  /* 0x80000004ff007221 */ /* 0x004fc80000000000 */
[----:B------:R-:W-:-:S05]  /*00e0*/  FMUL R0, R0, 1.4426950216293334961 ;  /* 0x3fb8aa3b00007820 */ /* 0x000fca0000400000 */
[----:B------:R-:W-:-:S13]  /*00f0*/  FSETP.GEU.AND P0, PT, R0, -126, PT ;  /* 0xc2fc00000000780b */ /* 0x000fda0003f0e000 */
[----:B------:R-:W-:-:S04]  /*0100*/  @!P0 FMUL R0, R0, 0.5 ;  /* 0x3f00000000008820 */ /* 0x000fc80000400000 */
[----:B------:R-:W0:Y:S02]  /*0110*/  MUFU.EX2 R2, R0 ;  /* 0x0000000000027308 */ /* 0x000e240000000800 */
[----:B0-----:R-:W-:-:S04]  /*0120*/  @!P0 FMUL R2, R2, R2 ;  /* 0x0000000202028220 */ /* 0x001fc80000400000 */
[----:B------:R-:W-:-:S04]  /*0130*/  FADD R0, R2, 1 ;  /* 0x3f80000002007421 */ /* 0x000fc80000000000 */
[----:B------:R-:W-:-:S05]  /*0140*/  VIADD R2, R0, 0x1800000 ;  /* 0x0180000000027836 */ /* 0x000fca0000000000 */
[----:B------:R-:W-:-:S04]  /*0150*/  LOP3.LUT R2, R2, 0x7f800000, RZ, 0xc0, !PT ;  /* 0x7f80000002027812 */ /* 0x000fc800078ec0ff */
[----:B------:R-:W-:-:S13]  /*0160*/  ISETP.GT.U32.AND P0, PT, R2, 0x1ffffff, PT ;  /* 0x01ffffff0200780c */ /* 0x000fda0003f04070 */
[----:B------:R-:W-:Y:S05]  /*0170*/  @P0 BRA `(.L_x_1) ;  /* 0x00000000000c0947 */ /* 0x000fea0003800000 */
[----:B------:R-:W-:-:S07]  /*0180*/  MOV R4, 0x1a0 ;  /* 0x000001a000047802 */ /* 0x000fce0000000f00 */
[----:B------:R-:W-:Y:S05]  /*0190*/  CALL.REL.NOINC `($__internal_0_$__cuda_sm20_rcp_rn_f32_slowpath) ;  /* 0x0000000000287944 */ /* 0x000fea0003c00000 */
[----:B------:R-:W-:Y:S05]  /*01a0*/  BRA `(.L_x_2) ;  /* 0x0000000000107947 */ /* 0x000fea0003800000 */
.L_x_1:
[----:B------:R-:W0:Y:S02]  /*01b0*/  MUFU.RCP R7, R0 ;  /* 0x0000000000077308 */ /* 0x000e240000001000 */
[----:B0-----:R-:W-:-:S04]  /*01c0*/  FFMA R2, R0, R7, -1 ;  /* 0xbf80000000027423 */ /* 0x001fc80000000007 */
[----:B------:R-:W-:-:S04]  /*01d0*/  FADD.FTZ R2, -R2, -RZ ;  /* 0x800000ff02027221 */ /* 0x000fc80000010100 */
[----:B------:R-:W-:-:S07]  /*01e0*/  FFMA R7, R7, R2, R7 ;  /* 0x0000000207077223 */ /* 0x000fce0000000007 */
.L_x_2:
[----:B------:R-:W-:Y:S05]  /*01f0*/  BSYNC.RECONVERGENT B0 ;  /* 0x0000000000007941 */ /* 0x000fea0003800200 */
.L_x_0:
[----:B------:R-:W0:Y:S02]  /*0200*/  LDC.64 R4, c[0x0][0x380] ;  /* 0x0000e000ff047b82 */ /* 0x000e240000000a00 */
[----:B0-----:R-:W-:-:S05]  /*0210*/  IMAD.WIDE.U32 R2, R3, 0x4, R4 ;  /* 0x0000000403027825 */ /* 0x001fca00078e0004 */
[----:B------:R-:W-:Y:S01]  /*0220*/  STG.E desc[UR4][R2.64], R7 ;  /* 0x0000000702007986 */ /* 0x000fe2000c101904 */
[----:B------:R-:W-:Y:S05]  /*0230*/  EXIT ;  /* 0x000000000000794d */ /* 0x000fea0003800000 */
        .weak           $__internal_0_$__cuda_sm20_rcp_rn_f32_slowpath
        .type           $__internal_0_$__cuda_sm20_rcp_rn_f32_slowpath,@function
        .size           $__internal_0_$__cuda_sm20_rcp_rn_f32_slowpath,(.L_x_8 - $__internal_0_$__cuda_sm20_rcp_rn_f32_slowpath)
$__internal_0_$__cuda_sm20_rcp_rn_f32_slowpath:
[----:B------:R-:W-:Y:S01]  /*0240*/  IMAD.SHL.U32 R2, R0, 0x2, RZ ;  /* 0x0000000200027824 */ /* 0x000fe200078e00ff */
[----:B------:R-:W-:Y:S04]  /*0250*/  BSSY.RECONVERGENT B1, `(.L_x_3) ;  /* 0x0000030000017945 */ /* 0x000fe80003800200 */
[----:B------:R-:W-:-:S04]  /*0260*/  SHF.R.U32.HI R2, RZ, 0x18, R2 ;  /* 0x00000018ff027819 */ /* 0x000fc80000011602 */
[----:B------:R-:W-:-:S13]  /*0270*/  ISETP.NE.U32.AND P0, PT, R2, RZ, PT ;  /* 0x000000ff0200720c */ /* 0x000fda0003f05070 */
[----:B------:R-:W-:Y:S05]  /*0280*/  @P0 BRA `(.L_x_4) ;  /* 0x0000000000280947 */ /* 0x000fea0003800000 */
[----:B------:R-:W-:-:S05]  /*0290*/  IMAD.SHL.U32 R2, R0, 0x2, RZ ;  /* 0x0000000200027824 */ /* 0x000fca00078e00ff */
[----:B------:R-:W-:-:S13]  /*02a0*/  ISETP.NE.AND P0, PT, R2, RZ, PT ;  /* 0x000000ff0200720c */ /* 0x000fda0003f05270 */
[----:B------:R-:W-:Y:S01]  /*02b0*/  @P0 FFMA R6, R0, 1.84467440737095516160e+19, RZ ;  /* 0x5f80000000060823 */ /* 0x000fe200000000ff */
[----:B------:R-:W-:Y:S08]  /*02c0*/  @!P0 MUFU.RCP R5, R0 ;  /* 0x0000000000058308 */ /* 0x000ff00000001000 */
[----:B------:R-:W0:Y:S02]  /*02d0*/  @P0 MUFU.RCP R7, R6 ;  /* 0x0000000600070308 */ /* 0x000e240000001000 */
[----:B0-----:R-:W-:-:S04]  /*02e0*/  @P0 FFMA R2, R6, R7, -1 ;  /* 0xbf80000006020423 */ /* 0x001fc80000000007 */
[----:B------:R-:W-:-:S04]  /*02f0*/  @P0 FADD.FTZ R2, -R2, -RZ ;  /* 0x800000ff02020221 */ /* 0x000fc80000010100 */
[----:B------:R-:W-:-:S04]  /*0300*/  @P0 FFMA R2, R7, R2, R7 ;  /* 0x0000000207020223 */ /* 0x000fc80000000007 */
[----:B------:R-:W-:Y:S01]  /*0310*/  @P0 FFMA R5, R2, 1.84467440737095516160e+19, RZ ;  /* 0x5f80000002050823 */ /* 0x000fe200000000ff */
[----:B------:R-:W-:Y:S06]  /*0320*/  BRA `(.L_x_5) ;  /* 0x0000000000887947 */ /* 0x000fec0003800000 */
.L_x_4:
[----:B------:R-:W-:-:S04]  /*0330*/  IADD3 R5, PT, PT, R2, -0xfd, RZ ;  /* 0xffffff0302057810 */ /* 0x000fc80007ffe0ff */
[----:B------:R-:W-:-:S13]  /*0340*/  ISETP.GT.U32.AND P0, PT, R5, 0x1, PT ;  /* 0x000000010500780c */ /* 0x000fda0003f04070 */
[----:B------:R-:W-:Y:S05]  /*0350*/  @P0 BRA `(.L_x_6) ;  /* 0x0000000000780947 */ /* 0x000fea0003800000 */
[----:B------:R-:W-:Y:S01]  /*0360*/  LOP3.LUT R6, R0, 0x7fffff, RZ, 0xc0, !PT ;  /* 0x007fffff00067812 */ /* 0x000fe200078ec0ff */
[----:B------:R-:W-:-:S03]  /*0370*/  IMAD.MOV.U32 R10, RZ, RZ, 0x3 ;  /* 0x00000003ff0a7424 */ /* 0x000fc600078e00ff */
[----:B------:R-:W-:Y:S02]  /*0380*/  LOP3.LUT R6, R6, 0x3f800000, RZ, 0xfc, !PT ;  /* 0x3f80000006067812 */ /* 0x000fe400078efcff */
[----:B------:R-:W-:Y:S02]  /*0390*/  SHF.L.U32 R11, R10, R5, RZ ;  /* 0x000000050a0b7219 */ /* 0x000fe400000006ff */
[----:B------:R-:W0:Y:S02]  /*03a0*/  MUFU.RCP R7, R6 ;  /* 0x0000000600077308 */ /* 0x000e240000001000 */
[----:B0-----:R-:W-:-:S04]  /*03b0*/  FFMA R8, R6, R7, -1 ;  /* 0xbf80000006087423 */ /* 0x001fc80000000007 */
[----:B------:R-:W-:-:S04]  /*03c0*/  FADD.FTZ R8, -R8, -RZ ;  /* 0x800000ff08087221 */ /* 0x000fc80000010100 */
[CCC-:B------:R-:W-:Y:S01]  /*03d0*/  FFMA.RM R9, R7.reuse, R8.reuse, R7.reuse ;  /* 0x0000000807097223 */ /* 0x1c0fe20000004007 */
[----:B------:R-:W-:-:S04]  /*03e0*/  FFMA.RP R8, R7, R8, R7 ;  /* 0x0000000807087223 */ /* 0x000fc80000008007 */
[C---:B------:R-:W-:Y:S02]  /*03f0*/  LOP3.LUT R7, R9.reuse, 0x7fffff, RZ, 0xc0, !PT ;  /* 0x007fffff09077812 */ /* 0x040fe400078ec0ff */
[----:B------:R-:W-:Y:S02]  /*0400*/  FSETP.NEU.FTZ.AND P0, PT, R9, R8, PT ;  /* 0x000000080900720b */ /* 0x000fe40003f1d000 */
[----:B------:R-:W-:Y:S02]  /*0410*/  LOP3.LUT R8, R7, 0x800000, RZ, 0xfc, !PT ;  /* 0x0080000007087812 */ /* 0x000fe400078efcff */
[----:B------:R-:W-:Y:S02]  /*0420*/  SEL R7, RZ, 0xffffffff, !P0 ;  /* 0xffffffffff077807 */ /* 0x000fe40004000000 */
[----:B------:R-:W-:-:S03]  /*0430*/  LOP3.LUT R6, R11, R8, RZ, 0xc0, !PT ;  /* 0x000000080b067212 */ /* 0x000fc600078ec0ff */
[----:B------:R-:W-:Y:S01]  /*0440*/  IMAD.MOV R7, RZ, RZ, -R7 ;  /* 0x000000ffff077224 */ /* 0x000fe200078e0a07 */
[----:B------:R-:W-:-:S04]  /*0450*/  SHF.R.U32.HI R6, RZ, R5, R6 ;  /* 0x00000005ff067219 */ /* 0x000fc80000011606 */
[----:B------:R-:W-:Y:S02]  /*0460*/  LOP3.LUT P1, RZ, R7, R5, R8, 0xf8, !PT ;  /* 0x0000000507ff7212 */ /* 0x000fe4000782f808 */
[C---:B------:R-:W-:Y:S02]  /*0470*/  LOP3.LUT P0, RZ, R6.reuse, 0x1, RZ, 0xc0, !PT ;  /* 0x0000000106ff7812 */ /* 0x040fe4000780c0ff */
[----:B------:R-:W-:-:S04]  /*0480*/  LOP3.LUT P2, RZ, R6, 0x2, RZ, 0xc0, !PT ;  /* 0x0000000206ff7812 */ /* 0x000fc8000784c0ff */
[----:B------:R-:W-:Y:S02]  /*0490*/  PLOP3.LUT P0, PT, P0, P1, P2, 0xe0, 0x0 ;  /* 0x000000000000781c */ /* 0x000fe40000703c20 */
[----:B------:R-:W-:Y:S02]  /*04a0*/  LOP3.LUT P1, RZ, R0, 0x7fffff, RZ, 0xc0, !PT ;  /* 0x007fffff00ff7812 */ /* 0x000fe4000782c0ff */
[----:B------:R-:W-:-:S04]  /*04b0*/  SEL R5, RZ, 0x1, !P0 ;  /* 0x00000001ff057807 */ /* 0x000fc80004000000 */
[----:B------:R-:W-:-:S04]  /*04c0*/  IADD3 R5, PT, PT, -R5, RZ, RZ ;  /* 0x000000ff05057210 */ /* 0x000fc80007ffe1ff */
[----:B------:R-:W-:Y:S01]  /*04d0*/  ISETP.GE.AND P0, PT, R5, RZ, PT ;  /* 0x000000ff0500720c */ /* 0x000fe20003f06270 */
[----:B------:R-:W-:-:S05]  /*04e0*/  VIADD R5, R2, 0xffffff04 ;  /* 0xffffff0402057836 */ /* 0x000fca0000000000 */
[----:B------:R-:W-:-:S07]  /*04f0*/  SHF.R.U32.HI R5, RZ, R5, R8 ;  /* 0x00000005ff057219 */ /* 0x000fce0000011608 */
[----:B------:R-:W-:-:S05]  /*0500*/  @!P0 VIADD R5, R5, 0x1 ;  /* 0x0000000105058836 */ /* 0x000fca0000000000 */
[----:B------:R-:W-:-:S04]  /*0510*/  @!P1 SHF.L.U32 R5, R5, 0x1, RZ ;  /* 0x0000000105059819 */ /* 0x000fc800000006ff */
[----:B------:R-:W-:Y:S01]  /*0520*/  LOP3.LUT R5, R5, 0x80000000, R0, 0xf8, !PT ;  /* 0x8000000005057812 */ /* 0x000fe200078ef800 */
[----:B------:R-:W-:Y:S06]  /*0530*/  BRA `(.L_x_5) ;  /* 0x0000000000047947 */ /* 0x000fec0003800000 */
.L_x_6:
[----:B------:R0:W1:Y:S02]  /*0540*/  MUFU.RCP R5, R0 ;  /* 0x0000000000057308 */ /* 0x0000640000001000 */
.L_x_5:
[----:B------:R-:W-:Y:S05]  /*0550*/  BSYNC.RECONVERGENT B1 ;  /* 0x0000000000017941 */ /* 0x000fea0003800200 */
.L_x_3:
[----:B-1----:R-:W-:Y:S02]  /*0560*/  IMAD.MOV.U32 R7, RZ, RZ, R5 ;  /* 0x000000ffff077224 */ /* 0x002fe400078e0005 */
[----:B------:R-:W-:-:S04]  /*0570*/  HFMA2 R5, -RZ, RZ, 0, 0 ;  /* 0x00000000ff057431 */ /* 0x000fc800000001ff */
[----:B0-----:R-:W-:Y:S05]  /*0580*/  RET.REL.NODEC R4 `(default_function_kernel) ;  /* 0xfffffff8049c7950 */ /* 0x001fea0003c3ffff */
.L_x_7:
[----:B------:R-:W-:-:S00]  /*0590*/  BRA `(.L_x_7) ;  /* 0xfffffffc00fc7947 */ /* 0x000fc0000383ffff */
[----:B------:R-:W-:-:S00]  /*05a0*/  NOP ;  /* 0x0000000000007918 */ /* 0x000fc00000000000 */
        /* <DEDUP_REMOVED lines=13> */
.L_x_8:


//--------------------- .nv.shared.reserved.0     --------------------------
	.section	.nv.shared.reserved.0,"aw",@nobits
	.weak		__nv_reservedSMEM_offset_0_alias
	.size		__nv_reservedSMEM_offset_0_alias, 0, 64
	.other		__nv_reservedSMEM_offset_0_alias,@"STO_CUDA_RESERVED_SHARED STV_DEFAULT"
__nv_reservedSMEM_offset_0_alias:
	.zero		0
	.zero		64


//--------------------- .nv.constant0.default_function_kernel --------------------------
	.section	.nv.constant0.default_function_kernel,"a",@progbits
	.sectionflags	@""
	.align	4
.nv.constant0.default_function_kernel:
	.zero		912


//--------------------- SYMBOLS --------------------------

	.type		.nv.reservedSmem.offset0,@object
	.size		.nv.reservedSmem.offset0,0x4
